//
// Generated by NVIDIA NVVM Compiler
//
// Compiler Build ID: CL-36424714
// Cuda compilation tools, release 13.0, V13.0.88
// Based on NVVM 20.0.0
//

.version 9.0
.target sm_100
.address_size 64

	// .globl	_Z14cuda_bresenhamiiPsPj

.visible .entry _Z14cuda_bresenhamiiPsPj(
	.param .u32 _Z14cuda_bresenhamiiPsPj_param_0,
	.param .u32 _Z14cuda_bresenhamiiPsPj_param_1,
	.param .u64 .ptr .align 1 _Z14cuda_bresenhamiiPsPj_param_2,
	.param .u64 .ptr .align 1 _Z14cuda_bresenhamiiPsPj_param_3
)
{
	.reg .pred 	%p<20>;
	.reg .b16 	%rs<3>;
	.reg .b32 	%r<62>;
	.reg .b64 	%rd<11>;

	ld.param.u32 	%r30, [_Z14cuda_bresenhamiiPsPj_param_0];
	ld.param.u32 	%r32, [_Z14cuda_bresenhamiiPsPj_param_1];
	ld.param.u64 	%rd4, [_Z14cuda_bresenhamiiPsPj_param_2];
	ld.param.u64 	%rd3, [_Z14cuda_bresenhamiiPsPj_param_3];
	cvta.to.global.u64 	%rd1, %rd4;
	mov.u32 	%r33, %ctaid.x;
	mov.u32 	%r34, %ntid.x;
	mov.u32 	%r35, %tid.x;
	mad.lo.s32 	%r1, %r33, %r34, %r35;
	mov.u32 	%r36, %ctaid.y;
	mov.u32 	%r37, %ntid.y;
	mov.u32 	%r38, %tid.y;
	mad.lo.s32 	%r39, %r36, %r37, %r38;
	setp.ge.s32 	%p1, %r1, %r30;
	setp.ge.s32 	%p2, %r39, %r32;
	or.pred  	%p3, %p1, %p2;
	@%p3 bra 	$L__BB0_12;
	add.s32 	%r52, %r39, -100;
	add.s32 	%r4, %r39, 100;
	add.s32 	%r5, %r1, -100;
	add.s32 	%r6, %r1, 100;
	mad.lo.s32 	%r7, %r30, %r1, %r39;
	mul.wide.s32 	%rd5, %r7, 2;
	add.s64 	%rd2, %rd1, %rd5;
	mov.b32 	%r60, 0;
$L__BB0_2:
	setp.lt.s32 	%p4, %r52, 0;
	setp.ge.s32 	%p5, %r52, %r32;
	or.pred  	%p6, %p4, %p5;
	@%p6 bra 	$L__BB0_10;
	sub.s32 	%r41, %r52, %r39;
	abs.s32 	%r10, %r41;
	neg.s32 	%r11, %r10;
	setp.gt.s32 	%p7, %r52, %r39;
	selp.b32 	%r12, 1, -1, %p7;
	mov.u32 	%r54, %r5;
$L__BB0_4:
	setp.lt.s32 	%p8, %r54, 0;
	setp.ge.s32 	%p9, %r54, %r30;
	or.pred  	%p10, %p8, %p9;
	@%p10 bra 	$L__BB0_9;
	ld.global.u16 	%rs1, [%rd2];
	sub.s32 	%r42, %r54, %r1;
	abs.s32 	%r15, %r42;
	setp.gt.s32 	%p11, %r54, %r1;
	selp.b32 	%r16, 1, -1, %p11;
	sub.s32 	%r56, %r15, %r10;
	mov.u32 	%r57, %r39;
	mov.u32 	%r58, %r1;
$L__BB0_6:
	setp.eq.s32 	%p12, %r58, %r54;
	setp.eq.s32 	%p13, %r57, %r52;
	and.pred  	%p14, %p12, %p13;
	mov.b32 	%r59, 1;
	@%p14 bra 	$L__BB0_8;
	shl.b32 	%r45, %r56, 1;
	setp.lt.s32 	%p15, %r45, %r11;
	selp.b32 	%r46, 0, %r16, %p15;
	add.s32 	%r58, %r46, %r58;
	selp.b32 	%r47, 0, %r10, %p15;
	sub.s32 	%r48, %r56, %r47;
	setp.gt.s32 	%p16, %r45, %r15;
	selp.b32 	%r49, 0, %r12, %p16;
	add.s32 	%r57, %r49, %r57;
	selp.b32 	%r50, 0, %r15, %p16;
	add.s32 	%r56, %r48, %r50;
	mad.lo.s32 	%r51, %r58, %r30, %r57;
	mul.wide.s32 	%rd6, %r51, 2;
	add.s64 	%rd7, %rd1, %rd6;
	ld.global.u16 	%rs2, [%rd7];
	setp.le.s16 	%p17, %rs2, %rs1;
	mov.b32 	%r59, 0;
	@%p17 bra 	$L__BB0_6;
$L__BB0_8:
	add.s32 	%r60, %r59, %r60;
$L__BB0_9:
	add.s32 	%r27, %r54, 1;
	setp.lt.s32 	%p18, %r54, %r6;
	mov.u32 	%r54, %r27;
	@%p18 bra 	$L__BB0_4;
$L__BB0_10:
	add.s32 	%r29, %r52, 1;
	setp.lt.s32 	%p19, %r52, %r4;
	mov.u32 	%r52, %r29;
	@%p19 bra 	$L__BB0_2;
	cvta.to.global.u64 	%rd8, %rd3;
	mul.wide.s32 	%rd9, %r7, 4;
	add.s64 	%rd10, %rd8, %rd9;
	st.global.u32 	[%rd10], %r60;
$L__BB0_12:
	ret;

}


// ===== COMPILED SASS (sm_100) =====

	.target	sm_100

	.elftype	@"ET_EXEC"


//--------------------- .note.nv.tkinfo           --------------------------
	.section	.note.nv.tkinfo,"",@"SHT_NOTE"
	.sectionflags	@"SHF_NOTE_NV_TKINFO"
	.tkinfo
        /*0018*/ 	.word	0x00000002
        /*0030*/ 	.string	""
        /*0030*/ 	.string	"ptxas"
        /*0030*/ 	.string	"Cuda compilation tools, release 13.0, V13.0.88"
        /*0030*/ 	.string	"Build cuda_13.0.r13.0/compiler.36424714_0"
        /*0030*/ 	.string	"-arch sm_100 -m 64 "



//--------------------- .note.nv.cuinfo           --------------------------
	.section	.note.nv.cuinfo,"",@"SHT_NOTE"
	.sectionflags	@"SHF_NOTE_NV_CUINFO"
        /*0018*/ 	.short	0x0002
        /*001a*/ 	.short	0x0064
        /*001c*/ 	.short	0x0082
	.zero		2


//--------------------- .nv.info                  --------------------------
	.section	.nv.info,"",@"SHT_CUDA_INFO"
	.align	4


	//----- nvinfo : EIATTR_REGCOUNT
	.align		4
        /*0000*/ 	.byte	0x04, 0x2f
        /*0002*/ 	.short	(.L_1 - .L_0)
	.align		4
.L_0:
        /*0004*/ 	.word	index@(_Z14cuda_bresenhamiiPsPj)
        /*0008*/ 	.word	0x0000001f


	//----- nvinfo : EIATTR_FRAME_SIZE
	.align		4
.L_1:
        /*000c*/ 	.byte	0x04, 0x11
        /*000e*/ 	.short	(.L_3 - .L_2)
	.align		4
.L_2:
        /*0010*/ 	.word	index@(_Z14cuda_bresenhamiiPsPj)
        /*0014*/ 	.word	0x00000000


	//----- nvinfo : EIATTR_MIN_STACK_SIZE
	.align		4
.L_3:
        /*0018*/ 	.byte	0x04, 0x12
        /*001a*/ 	.short	(.L_5 - .L_4)
	.align		4
.L_4:
        /*001c*/ 	.word	index@(_Z14cuda_bresenhamiiPsPj)
        /*0020*/ 	.word	0x00000000
.L_5:


//--------------------- .nv.compat                --------------------------
	.section	.nv.compat,"",@"SHT_CUDA_COMPAT_INFO"
	.align	4
        /*0000*/ 	.byte	0x02, 0x09, 0x00, 0x00, 0x02, 0x02, 0x01, 0x00, 0x02, 0x05, 0x05, 0x00, 0x03, 0x07, 0x01, 0x01
        /*0010*/ 	.byte	0x02, 0x03, 0x00, 0x00, 0x02, 0x06, 0x01, 0x00, 0x04, 0x0b, 0x08, 0x00, 0x09, 0x00, 0x00, 0x00
        /*0020*/ 	.byte	0x00, 0x00, 0x00, 0x00


//--------------------- .nv.info._Z14cuda_bresenhamiiPsPj --------------------------
	.section	.nv.info._Z14cuda_bresenhamiiPsPj,"",@"SHT_CUDA_INFO"
	.sectionflags	@""
	.align	4


	//----- nvinfo : EIATTR_CUDA_API_VERSION
	.align		4
        /*0000*/ 	.byte	0x04, 0x37
        /*0002*/ 	.short	(.L_7 - .L_6)
.L_6:
        /*0004*/ 	.word	0x00000082


	//----- nvinfo : EIATTR_KPARAM_INFO
	.align		4
.L_7:
        /*0008*/ 	.byte	0x04, 0x17
        /*000a*/ 	.short	(.L_9 - .L_8)
.L_8:
        /*000c*/ 	.word	0x00000000
        /*0010*/ 	.short	0x0003
        /*0012*/ 	.short	0x0010
        /*0014*/ 	.byte	0x00, 0xf5, 0x21, 0x00


	//----- nvinfo : EIATTR_KPARAM_INFO
	.align		4
.L_9:
        /*0018*/ 	.byte	0x04, 0x17
        /*001a*/ 	.short	(.L_11 - .L_10)
.L_10:
        /*001c*/ 	.word	0x00000000
        /*0020*/ 	.short	0x0002
        /*0022*/ 	.short	0x0008
        /*0024*/ 	.byte	0x00, 0xf5, 0x21, 0x00


	//----- nvinfo : EIATTR_KPARAM_INFO
	.align		4
.L_11:
        /*0028*/ 	.byte	0x04, 0x17
        /*002a*/ 	.short	(.L_13 - .L_12)
.L_12:
        /*002c*/ 	.word	0x00000000
        /*0030*/ 	.short	0x0001
        /*0032*/ 	.short	0x0004
        /*0034*/ 	.byte	0x00, 0xf0, 0x11, 0x00


	//----- nvinfo : EIATTR_KPARAM_INFO
	.align		4
.L_13:
        /*0038*/ 	.byte	0x04, 0x17
        /*003a*/ 	.short	(.L_15 - .L_14)
.L_14:
        /*003c*/ 	.word	0x00000000
        /*0040*/ 	.short	0x0000
        /*0042*/ 	.short	0x0000
        /*0044*/ 	.byte	0x00, 0xf0, 0x11, 0x00


	//----- nvinfo : EIATTR_SPARSE_MMA_MASK
	.align		4
.L_15:
        /*0048*/ 	.byte	0x03, 0x50
        /*004a*/ 	.short	0x0000


	//----- nvinfo : EIATTR_MAXREG_COUNT
	.align		4
        /*004c*/ 	.byte	0x03, 0x1b
        /*004e*/ 	.short	0x00ff


	//----- nvinfo : EIATTR_MERCURY_ISA_VERSION
	.align		4
        /*0050*/ 	.byte	0x03, 0x5f
        /*0052*/ 	.short	0x0101


	//----- nvinfo : EIATTR_VRC_CTA_INIT_COUNT
	.align		4
        /*0054*/ 	.byte	0x02, 0x4a
	.zero		1
	.zero		1


	//----- nvinfo : EIATTR_EXIT_INSTR_OFFSETS
	.align		4
        /*0058*/ 	.byte	0x04, 0x1c
        /*005a*/ 	.short	(.L_17 - .L_16)


	//   ....[0]....
.L_16:
        /*005c*/ 	.word	0x000000c0


	//   ....[1]....
        /*0060*/ 	.word	0x000005b0


	//----- nvinfo : EIATTR_CRS_STACK_SIZE
	.align		4
.L_17:
        /*0064*/ 	.byte	0x04, 0x1e
        /*0066*/ 	.short	(.L_19 - .L_18)
.L_18:
        /*0068*/ 	.word	0x00000000


	//----- nvinfo : EIATTR_CBANK_PARAM_SIZE
	.align		4
.L_19:
        /*006c*/ 	.byte	0x03, 0x19
        /*006e*/ 	.short	0x0018


	//----- nvinfo : EIATTR_PARAM_CBANK
	.align		4
        /*0070*/ 	.byte	0x04, 0x0a
        /*0072*/ 	.short	(.L_21 - .L_20)
	.align		4
.L_20:
        /*0074*/ 	.word	index@(.nv.constant0._Z14cuda_bresenhamiiPsPj)
        /*0078*/ 	.short	0x0380
        /*007a*/ 	.short	0x0018


	//----- nvinfo : EIATTR_SW_WAR
	.align		4
.L_21:
        /*007c*/ 	.byte	0x04, 0x36
        /*007e*/ 	.short	(.L_23 - .L_22)
.L_22:
        /*0080*/ 	.word	0x00000008
.L_23:


//--------------------- .nv.callgraph             --------------------------
	.section	.nv.callgraph,"",@"SHT_CUDA_CALLGRAPH"
	.align	4
	.sectionentsize	8
	.align		4
        /*0000*/ 	.word	0x00000000
	.align		4
        /*0004*/ 	.word	0xffffffff
	.align		4
        /*0008*/ 	.word	0x00000000
	.align		4
        /*000c*/ 	.word	0xfffffffe
	.align		4
        /*0010*/ 	.word	0x00000000
	.align		4
        /*0014*/ 	.word	0xfffffffd
	.align		4
        /*0018*/ 	.word	0x00000000
	.align		4
        /*001c*/ 	.word	0xfffffffc


//--------------------- .text._Z14cuda_bresenhamiiPsPj --------------------------
	.section	.text._Z14cuda_bresenhamiiPsPj,"ax",@progbits
	.align	128
        .global         _Z14cuda_bresenhamiiPsPj
        .type           _Z14cuda_bresenhamiiPsPj,@function
        .size           _Z14cuda_bresenhamiiPsPj,(.L_x_11 - _Z14cuda_bresenhamiiPsPj)
        .other          _Z14cuda_bresenhamiiPsPj,@"STO_CUDA_ENTRY STV_DEFAULT"
_Z14cuda_bresenhamiiPsPj:
.text._Z14cuda_bresenhamiiPsPj:
[----:B------:R-:W-:Y:S01]  /*0000*/  LDC R1, c[0x0][0x37c] ;  /* 0x0000df00ff017b82 */ /* 0x000fe20000000800 */
[----:B------:R-:W0:Y:S07]  /*0010*/  S2R R0, SR_TID.Y ;  /* 0x0000000000007919 */ /* 0x000e2e0000002200 */
[----:B------:R-:W1:Y:S01]  /*0020*/  LDC R8, c[0x0][0x360] ;  /* 0x0000d800ff087b82 */ /* 0x000e620000000800 */
[----:B------:R-:W2:Y:S01]  /*0030*/  LDCU.64 UR6, c[0x0][0x380] ;  /* 0x00007000ff0677ac */ /* 0x000ea20008000a00 */
[----:B------:R-:W1:Y:S06]  /*0040*/  S2R R3, SR_TID.X ;  /* 0x0000000000037919 */ /* 0x000e6c0000002100 */
[----:B------:R-:W0:Y:S08]  /*0050*/  S2UR UR5, SR_CTAID.Y ;  /* 0x00000000000579c3 */ /* 0x000e300000002600 */
[----:B------:R-:W0:Y:S08]  /*0060*/  LDC R7, c[0x0][0x364] ;  /* 0x0000d900ff077b82 */ /* 0x000e300000000800 */
[----:B------:R-:W1:Y:S01]  /*0070*/  S2UR UR4, SR_CTAID.X ;  /* 0x00000000000479c3 */ /* 0x000e620000002500 */
[----:B0-----:R-:W-:-:S05]  /*0080*/  IMAD R7, R7, UR5, R0 ;  /* 0x0000000507077c24 */ /* 0x001fca000f8e0200 */
[----:B--2---:R-:W-:Y:S01]  /*0090*/  ISETP.GE.AND P0, PT, R7, UR7, PT ;  /* 0x0000000707007c0c */ /* 0x004fe2000bf06270 */
[----:B-1----:R-:W-:-:S05]  /*00a0*/  IMAD R8, R8, UR4, R3 ;  /* 0x0000000408087c24 */ /* 0x002fca000f8e0203 */
[----:B------:R-:W-:-:S13]  /*00b0*/  ISETP.GE.OR P0, PT, R8, UR6, P0 ;  /* 0x0000000608007c0c */ /* 0x000fda0008706670 */
[----:B------:R-:W-:Y:S05]  /*00c0*/  @P0 EXIT ;  /* 0x000000000000094d */ /* 0x000fea0003800000 */
[----:B------:R-:W0:Y:S01]  /*00d0*/  LDC.64 R2, c[0x0][0x388] ;  /* 0x0000e200ff027b82 */ /* 0x000e220000000a00 */
[C---:B------:R-:W-:Y:S01]  /*00e0*/  IMAD R6, R8.reuse, UR6, R7 ;  /* 0x0000000608067c24 */ /* 0x040fe2000f8e0207 */
[----:B------:R-:W-:Y:S01]  /*00f0*/  BSSY.RECONVERGENT B0, `(.L_x_0) ;  /* 0x0000048000007945 */ /* 0x000fe20003800200 */
[C---:B------:R-:W-:Y:S01]  /*0100*/  VIADD R10, R7.reuse, 0xffffff9c ;  /* 0xffffff9c070a7836 */ /* 0x040fe20000000000 */
[----:B------:R-:W1:Y:S01]  /*0110*/  LDCU.64 UR4, c[0x0][0x358] ;  /* 0x00006b00ff0477ac */ /* 0x000e620008000a00 */
[----:B------:R-:W-:Y:S02]  /*0120*/  VIADD R9, R7, 0x64 ;  /* 0x0000006407097836 */ /* 0x000fe40000000000 */
[C---:B------:R-:W-:Y:S01]  /*0130*/  VIADD R11, R8.reuse, 0xffffff9c ;  /* 0xffffff9c080b7836 */ /* 0x040fe20000000000 */
[----:B------:R-:W2:Y:S01]  /*0140*/  LDCU UR7, c[0x0][0x380] ;  /* 0x00007000ff0777ac */ /* 0x000ea20008000800 */
[----:B------:R-:W-:Y:S02]  /*0150*/  VIADD R12, R8, 0x64 ;  /* 0x00000064080c7836 */ /* 0x000fe40000000000 */
[----:B------:R-:W-:-:S02]  /*0160*/  IMAD.MOV.U32 R0, RZ, RZ, RZ ;  /* 0x000000ffff007224 */ /* 0x000fc400078e00ff */
[----:B012---:R-:W-:-:S07]  /*0170*/  IMAD.WIDE R2, R6, 0x2, R2 ;  /* 0x0000000206027825 */ /* 0x007fce00078e0202 */
.L_x_9:
[----:B------:R-:W0:Y:S01]  /*0180*/  LDCU UR6, c[0x0][0x384] ;  /* 0x00007080ff0677ac */ /* 0x000e220008000800 */
[----:B------:R-:W-:Y:S01]  /*0190*/  BSSY.RECONVERGENT B1, `(.L_x_1) ;  /* 0x000003a000017945 */ /* 0x000fe20003800200 */
[----:B0-----:R-:W-:-:S04]  /*01a0*/  ISETP.GE.AND P0, PT, R10, UR6, PT ;  /* 0x000000060a007c0c */ /* 0x001fc8000bf06270 */
[----:B------:R-:W-:-:S13]  /*01b0*/  ISETP.LT.OR P0, PT, R10, RZ, P0 ;  /* 0x000000ff0a00720c */ /* 0x000fda0000701670 */
[----:B------:R-:W-:Y:S05]  /*01c0*/  @P0 BRA `(.L_x_2) ;  /* 0x0000000000d80947 */ /* 0x000fea0003800000 */
[C---:B------:R-:W-:Y:S01]  /*01d0*/  IMAD.IADD R24, R10.reuse, 0x1, -R7 ;  /* 0x000000010a187824 */ /* 0x040fe200078e0a07 */
[----:B------:R-:W-:Y:S01]  /*01e0*/  ISETP.GT.AND P0, PT, R10, R7, PT ;  /* 0x000000070a00720c */ /* 0x000fe20003f04270 */
[----:B------:R-:W-:Y:S02]  /*01f0*/  IMAD.MOV.U32 R14, RZ, RZ, 0x1 ;  /* 0x00000001ff0e7424 */ /* 0x000fe400078e00ff */
[----:B------:R-:W-:Y:S01]  /*0200*/  IMAD.MOV.U32 R13, RZ, RZ, R11 ;  /* 0x000000ffff0d7224 */ /* 0x000fe200078e000b */
[----:B------:R-:W-:Y:S02]  /*0210*/  IABS R15, R24 ;  /* 0x00000018000f7213 */ /* 0x000fe40000000000 */
[----:B------:R-:W-:-:S07]  /*0220*/  SEL R14, R14, 0xffffffff, P0 ;  /* 0xffffffff0e0e7807 */ /* 0x000fce0000000000 */
.L_x_8:
[----:B------:R-:W0:Y:S01]  /*0230*/  LDCU UR6, c[0x0][0x380] ;  /* 0x00007000ff0677ac */ /* 0x000e220008000800 */
[----:B------:R-:W-:Y:S01]  /*0240*/  BSSY.RECONVERGENT B2, `(.L_x_3) ;  /* 0x000002b000027945 */ /* 0x000fe20003800200 */
[----:B0-----:R-:W-:-:S04]  /*0250*/  ISETP.GE.AND P0, PT, R13, UR6, PT ;  /* 0x000000060d007c0c */ /* 0x001fc8000bf06270 */
[----:B------:R-:W-:-:S13]  /*0260*/  ISETP.LT.OR P0, PT, R13, RZ, P0 ;  /* 0x000000ff0d00720c */ /* 0x000fda0000701670 */
[----:B------:R-:W-:Y:S05]  /*0270*/  @P0 BRA `(.L_x_4) ;  /* 0x00000000009c0947 */ /* 0x000fea0003800000 */
[----:B------:R-:W2:Y:S01]  /*0280*/  LDG.E.U16 R4, desc[UR4][R2.64] ;  /* 0x0000000402047981 */ /* 0x000ea2000c1e1500 */
[C-C-:B------:R-:W-:Y:S01]  /*0290*/  IMAD.IADD R16, R13.reuse, 0x1, -R8.reuse ;  /* 0x000000010d107824 */ /* 0x140fe200078e0a08 */
[----:B------:R-:W-:Y:S01]  /*02a0*/  IABS R22, R24 ;  /* 0x0000001800167213 */ /* 0x000fe20000000000 */
[----:B------:R-:W-:Y:S01]  /*02b0*/  IMAD.MOV.U32 R20, RZ, RZ, 0x1 ;  /* 0x00000001ff147424 */ /* 0x000fe200078e00ff */
[----:B------:R-:W-:Y:S01]  /*02c0*/  ISETP.GT.AND P0, PT, R13, R8, PT ;  /* 0x000000080d00720c */ /* 0x000fe20003f04270 */
[----:B------:R-:W-:Y:S01]  /*02d0*/  BSSY.RECONVERGENT B3, `(.L_x_5) ;  /* 0x0000020000037945 */ /* 0x000fe20003800200 */
[----:B------:R-:W-:Y:S01]  /*02e0*/  IABS R19, R16 ;  /* 0x0000001000137213 */ /* 0x000fe20000000000 */
[----:B------:R-:W-:Y:S01]  /*02f0*/  IMAD.MOV.U32 R17, RZ, RZ, R7 ;  /* 0x000000ffff117224 */ /* 0x000fe200078e0007 */
[----:B------:R-:W-:Y:S01]  /*0300*/  SEL R20, R20, 0xffffffff, P0 ;  /* 0xffffffff14147807 */ /* 0x000fe20000000000 */
[----:B------:R-:W-:Y:S02]  /*0310*/  IMAD.MOV.U32 R18, RZ, RZ, R8 ;  /* 0x000000ffff127224 */ /* 0x000fe400078e0008 */
[----:B------:R-:W-:Y:S01]  /*0320*/  IMAD.IADD R22, R19, 0x1, -R22 ;  /* 0x0000000113167824 */ /* 0x000fe200078e0a16 */
[----:B--2---:R-:W-:-:S07]  /*0330*/  PRMT R21, R4, 0x9910, RZ ;  /* 0x0000991004157816 */ /* 0x004fce00000000ff */
.L_x_7:
[----:B------:R-:W-:Y:S01]  /*0340*/  ISETP.NE.AND P0, PT, R17, R10, PT ;  /* 0x0000000a1100720c */ /* 0x000fe20003f05270 */
[----:B------:R-:W-:Y:S01]  /*0350*/  IMAD.MOV.U32 R5, RZ, RZ, 0x1 ;  /* 0x00000001ff057424 */ /* 0x000fe200078e00ff */
[----:B------:R-:W-:-:S13]  /*0360*/  ISETP.EQ.AND P1, PT, R18, R13, PT ;  /* 0x0000000d1200720c */ /* 0x000fda0003f22270 */
[----:B------:R-:W-:Y:S05]  /*0370*/  @!P0 BRA P1, `(.L_x_6) ;  /* 0x0000000000548947 */ /* 0x000fea0000800000 */
[----:B------:R-:W-:Y:S01]  /*0380*/  IABS R4, R24 ;  /* 0x0000001800047213 */ /* 0x000fe20000000000 */
[----:B------:R-:W-:Y:S01]  /*0390*/  IMAD.SHL.U32 R23, R22, 0x2, RZ ;  /* 0x0000000216177824 */ /* 0x000fe200078e00ff */
[----:B------:R-:W-:-:S03]  /*03a0*/  IABS R28, R16 ;  /* 0x00000010001c7213 */ /* 0x000fc60000000000 */
[----:B------:R-:W-:Y:S01]  /*03b0*/  IMAD.MOV R26, RZ, RZ, -R4 ;  /* 0x000000ffff1a7224 */ /* 0x000fe200078e0a04 */
[C---:B------:R-:W-:Y:S01]  /*03c0*/  ISETP.GT.AND P0, PT, R23.reuse, R28, PT ;  /* 0x0000001c1700720c */ /* 0x040fe20003f04270 */
[----:B------:R-:W0:Y:S03]  /*03d0*/  LDC.64 R4, c[0x0][0x388] ;  /* 0x0000e200ff047b82 */ /* 0x000e260000000a00 */
[----:B------:R-:W-:Y:S02]  /*03e0*/  ISETP.GE.AND P1, PT, R23, R26, PT ;  /* 0x0000001a1700720c */ /* 0x000fe40003f26270 */
[----:B------:R-:W-:Y:S02]  /*03f0*/  SEL R26, R14, RZ, !P0 ;  /* 0x000000ff0e1a7207 */ /* 0x000fe40004000000 */
[----:B------:R-:W-:-:S03]  /*0400*/  SEL R23, R20, RZ, P1 ;  /* 0x000000ff14177207 */ /* 0x000fc60000800000 */
[----:B------:R-:W-:Y:S02]  /*0410*/  IMAD.IADD R17, R26, 0x1, R17 ;  /* 0x000000011a117824 */ /* 0x000fe400078e0211 */
[----:B------:R-:W-:-:S04]  /*0420*/  IMAD.IADD R18, R23, 0x1, R18 ;  /* 0x0000000117127824 */ /* 0x000fc800078e0212 */
[----:B------:R-:W-:-:S04]  /*0430*/  IMAD R23, R18, UR7, R17 ;  /* 0x0000000712177c24 */ /* 0x000fc8000f8e0211 */
[----:B0-----:R-:W-:-:S06]  /*0440*/  IMAD.WIDE R4, R23, 0x2, R4 ;  /* 0x0000000217047825 */ /* 0x001fcc00078e0204 */
[----:B------:R-:W2:Y:S01]  /*0450*/  LDG.E.U16 R4, desc[UR4][R4.64] ;  /* 0x0000000404047981 */ /* 0x000ea2000c1e1500 */
[----:B------:R-:W-:Y:S02]  /*0460*/  SEL R25, R19, RZ, !P0 ;  /* 0x000000ff13197207 */ /* 0x000fe40004000000 */
[----:B------:R-:W-:-:S04]  /*0470*/  SEL R23, R15, RZ, P1 ;  /* 0x000000ff0f177207 */ /* 0x000fc80000800000 */
[----:B------:R-:W-:Y:S02]  /*0480*/  IADD3 R22, PT, PT, R25, R22, -R23 ;  /* 0x0000001619167210 */ /* 0x000fe40007ffe817 */
[----:B--2---:R-:W-:-:S04]  /*0490*/  PRMT R26, R4, 0x9910, RZ ;  /* 0x00009910041a7816 */ /* 0x004fc800000000ff */
[----:B------:R-:W-:-:S13]  /*04a0*/  ISETP.GT.AND P2, PT, R26, R21, PT ;  /* 0x000000151a00720c */ /* 0x000fda0003f44270 */
[----:B------:R-:W-:Y:S05]  /*04b0*/  @!P2 BRA `(.L_x_7) ;  /* 0xfffffffc00a0a947 */ /* 0x000fea000383ffff */
[----:B------:R-:W-:-:S07]  /*04c0*/  IMAD.MOV.U32 R5, RZ, RZ, RZ ;  /* 0x000000ffff057224 */ /* 0x000fce00078e00ff */
.L_x_6:
[----:B------:R-:W-:Y:S05]  /*04d0*/  BSYNC.RECONVERGENT B3 ;  /* 0x0000000000037941 */ /* 0x000fea0003800200 */
.L_x_5:
[----:B------:R-:W-:-:S07]  /*04e0*/  IMAD.IADD R0, R0, 0x1, R5 ;  /* 0x0000000100007824 */ /* 0x000fce00078e0205 */
.L_x_4:
[----:B------:R-:W-:Y:S05]  /*04f0*/  BSYNC.RECONVERGENT B2 ;  /* 0x0000000000027941 */ /* 0x000fea0003800200 */
.L_x_3:
[C---:B------:R-:W-:Y:S01]  /*0500*/  ISETP.GE.AND P0, PT, R13.reuse, R12, PT ;  /* 0x0000000c0d00720c */ /* 0x040fe20003f06270 */
[----:B------:R-:W-:-:S12]  /*0510*/  VIADD R13, R13, 0x1 ;  /* 0x000000010d0d7836 */ /* 0x000fd80000000000 */
[----:B------:R-:W-:Y:S05]  /*0520*/  @!P0 BRA `(.L_x_8) ;  /* 0xfffffffc00408947 */ /* 0x000fea000383ffff */
.L_x_2:
[----:B------:R-:W-:Y:S05]  /*0530*/  BSYNC.RECONVERGENT B1 ;  /* 0x0000000000017941 */ /* 0x000fea0003800200 */
.L_x_1:
[C---:B------:R-:W-:Y:S01]  /*0540*/  ISETP.GE.AND P0, PT, R10.reuse, R9, PT ;  /* 0x000000090a00720c */ /* 0x040fe20003f06270 */
[----:B------:R-:W-:-:S12]  /*0550*/  VIADD R10, R10, 0x1 ;  /* 0x000000010a0a7836 */ /* 0x000fd80000000000 */
[----:B------:R-:W-:Y:S05]  /*0560*/  @!P0 BRA `(.L_x_9) ;  /* 0xfffffffc00048947 */ /* 0x000fea000383ffff */
[----:B------:R-:W-:Y:S05]  /*0570*/  BSYNC.RECONVERGENT B0 ;  /* 0x0000000000007941 */ /* 0x000fea0003800200 */
.L_x_0:
[----:B------:R-:W0:Y:S02]  /*0580*/  LDC.64 R2, c[0x0][0x390] ;  /* 0x0000e400ff027b82 */ /* 0x000e240000000a00 */
[----:B0-----:R-:W-:-:S05]  /*0590*/  IMAD.WIDE R6, R6, 0x4, R2 ;  /* 0x0000000406067825 */ /* 0x001fca00078e0202 */
[----:B------:R-:W-:Y:S01]  /*05a0*/  STG.E desc[UR4][R6.64], R0 ;  /* 0x0000000006007986 */ /* 0x000fe2000c101904 */
[----:B------:R-:W-:Y:S05]  /*05b0*/  EXIT ;  /* 0x000000000000794d */ /* 0x000fea0003800000 */
.L_x_10:
[----:B------:R-:W-:-:S00]  /*05c0*/  BRA `(.L_x_10) ;  /* 0xfffffffc00fc7947 */ /* 0x000fc0000383ffff */
[----:B------:R-:W-:-:S00]  /*05d0*/  NOP ;  /* 0x0000000000007918 */ /* 0x000fc00000000000 */
        /* <DEDUP_REMOVED lines=10> */
.L_x_11:


//--------------------- .nv.shared.reserved.0     --------------------------
	.section	.nv.shared.reserved.0,"aw",@nobits
	.weak		__nv_reservedSMEM_offset_0_alias
	.size		__nv_reservedSMEM_offset_0_alias, 0, 64
	.other		__nv_reservedSMEM_offset_0_alias,@"STO_CUDA_RESERVED_SHARED STV_DEFAULT"
__nv_reservedSMEM_offset_0_alias:
	.zero		0
	.zero		64


//--------------------- .nv.constant0._Z14cuda_bresenhamiiPsPj --------------------------
	.section	.nv.constant0._Z14cuda_bresenhamiiPsPj,"a",@progbits
	.sectionflags	@""
	.align	4
.nv.constant0._Z14cuda_bresenhamiiPsPj:
	.zero		920


//--------------------- SYMBOLS --------------------------

	.type		.nv.reservedSmem.offset0,@object
	.size		.nv.reservedSmem.offset0,0x4
